	.headerflags	@"EF_CUDA_TEXMODE_UNIFIED EF_CUDA_64BIT_ADDRESS EF_CUDA_SM86 EF_CUDA_VIRTUAL_SM(EF_CUDA_SM86)"
	.elftype	@"ET_EXEC"


//--------------------- .nv.info                  --------------------------
	.section	.nv.info,"",@"SHT_CUDA_INFO"
	.align	4


	//----- nvinfo : EIATTR_REGCOUNT
	.align		4
        /*0000*/ 	.byte	0x04, 0x2f
        /*0002*/ 	.short	(.L_2 - .L_1)
	.align		4
.L_1:
        /*0004*/ 	.word	index@(triton__0d1d2d3d4de)
        /*0008*/ 	.word	0x00000012


	//----- nvinfo : EIATTR_MAX_STACK_SIZE
	.align		4
.L_2:
        /*000c*/ 	.byte	0x04, 0x23
        /*000e*/ 	.short	(.L_4 - .L_3)
	.align		4
.L_3:
        /*0010*/ 	.word	index@(triton__0d1d2d3d4de)
        /*0014*/ 	.word	0x00000000


	//----- nvinfo : EIATTR_MIN_STACK_SIZE
	.align		4
.L_4:
        /*0018*/ 	.byte	0x04, 0x12
        /*001a*/ 	.short	(.L_6 - .L_5)
	.align		4
.L_5:
        /*001c*/ 	.word	index@(triton__0d1d2d3d4de)
        /*0020*/ 	.word	0x00000000


	//----- nvinfo : EIATTR_FRAME_SIZE
	.align		4
.L_6:
        /*0024*/ 	.byte	0x04, 0x11
        /*0026*/ 	.short	(.L_8 - .L_7)
	.align		4
.L_7:
        /*0028*/ 	.word	index@(triton__0d1d2d3d4de)
        /*002c*/ 	.word	0x00000000
.L_8:


//--------------------- .nv.info.triton__0d1d2d3d4de --------------------------
	.section	.nv.info.triton__0d1d2d3d4de,"",@"SHT_CUDA_INFO"
	.align	4


	//----- nvinfo : EIATTR_CUDA_API_VERSION
	.align		4
        /*0000*/ 	.byte	0x04, 0x37
        /*0002*/ 	.short	(.L_10 - .L_9)
.L_9:
        /*0004*/ 	.word	0x0000007b


	//----- nvinfo : EIATTR_SW2861232_WAR
	.align		4
.L_10:
        /*0008*/ 	.byte	0x01, 0x35
	.zero		2


	//----- nvinfo : EIATTR_PARAM_CBANK
	.align		4
        /*000c*/ 	.byte	0x04, 0x0a
        /*000e*/ 	.short	(.L_12 - .L_11)
	.align		4
.L_11:
        /*0010*/ 	.word	index@(.nv.constant0.triton__0d1d2d3d4de)
        /*0014*/ 	.short	0x0160
        /*0016*/ 	.short	0x0024


	//----- nvinfo : EIATTR_CBANK_PARAM_SIZE
	.align		4
.L_12:
        /*0018*/ 	.byte	0x03, 0x19
        /*001a*/ 	.short	0x0024


	//----- nvinfo : EIATTR_KPARAM_INFO
	.align		4
        /*001c*/ 	.byte	0x04, 0x17
        /*001e*/ 	.short	(.L_14 - .L_13)
.L_13:
        /*0020*/ 	.word	0x00000000
        /*0024*/ 	.short	0x0004
        /*0026*/ 	.short	0x0020
        /*0028*/ 	.byte	0x00, 0xf0, 0x11, 0x00


	//----- nvinfo : EIATTR_KPARAM_INFO
	.align		4
.L_14:
        /*002c*/ 	.byte	0x04, 0x17
        /*002e*/ 	.short	(.L_16 - .L_15)
.L_15:
        /*0030*/ 	.word	0x00000000
        /*0034*/ 	.short	0x0003
        /*0036*/ 	.short	0x0018
        /*0038*/ 	.byte	0x00, 0xf0, 0x21, 0x00


	//----- nvinfo : EIATTR_KPARAM_INFO
	.align		4
.L_16:
        /*003c*/ 	.byte	0x04, 0x17
        /*003e*/ 	.short	(.L_18 - .L_17)
.L_17:
        /*0040*/ 	.word	0x00000000
        /*0044*/ 	.short	0x0002
        /*0046*/ 	.short	0x0010
        /*0048*/ 	.byte	0x00, 0xf0, 0x21, 0x00


	//----- nvinfo : EIATTR_KPARAM_INFO
	.align		4
.L_18:
        /*004c*/ 	.byte	0x04, 0x17
        /*004e*/ 	.short	(.L_20 - .L_19)
.L_19:
        /*0050*/ 	.word	0x00000000
        /*0054*/ 	.short	0x0001
        /*0056*/ 	.short	0x0008
        /*0058*/ 	.byte	0x00, 0xf0, 0x21, 0x00


	//----- nvinfo : EIATTR_KPARAM_INFO
	.align		4
.L_20:
        /*005c*/ 	.byte	0x04, 0x17
        /*005e*/ 	.short	(.L_22 - .L_21)
.L_21:
        /*0060*/ 	.word	0x00000000
        /*0064*/ 	.short	0x0000
        /*0066*/ 	.short	0x0000
        /*0068*/ 	.byte	0x00, 0xf0, 0x21, 0x00


	//----- nvinfo : EIATTR_MAXREG_COUNT
	.align		4
.L_22:
        /*006c*/ 	.byte	0x03, 0x1b
        /*006e*/ 	.short	0x00ff


	//----- nvinfo : EIATTR_EXIT_INSTR_OFFSETS
	.align		4
        /*0070*/ 	.byte	0x04, 0x1c
        /*0072*/ 	.short	(.L_24 - .L_23)


	//   ....[0]....
.L_23:
        /*0074*/ 	.word	0x00000450


	//   ....[1]....
        /*0078*/ 	.word	0x00000490


	//----- nvinfo : EIATTR_MAX_THREADS
	.align		4
.L_24:
        /*007c*/ 	.byte	0x04, 0x05
        /*007e*/ 	.short	(.L_26 - .L_25)
.L_25:
        /*0080*/ 	.word	0x00000080
        /*0084*/ 	.word	0x00000001
        /*0088*/ 	.word	0x00000001
.L_26:


//--------------------- .nv.rel.action            --------------------------
	.section	.nv.rel.action,"",@"SHT_CUDA_RELOCINFO"
	.align	8
	.sectionentsize	8
        /*0000*/ 	.byte	0x73, 0x00, 0x00, 0x00, 0x00, 0x00, 0x00, 0x00, 0x00, 0x00, 0x00, 0x11, 0x25, 0x00, 0x05, 0x36


//--------------------- .nv.constant0.triton__0d1d2d3d4de --------------------------
	.section	.nv.constant0.triton__0d1d2d3d4de,"a",@progbits
	.align	4
.nv.constant0.triton__0d1d2d3d4de:
	.zero		388


//--------------------- .text.triton__0d1d2d3d4de --------------------------
	.section	.text.triton__0d1d2d3d4de,"ax",@progbits
	.sectioninfo	@"SHI_REGISTERS=18"
	.align	128
        .global         triton__0d1d2d3d4de
        .type           triton__0d1d2d3d4de,@function
        .size           triton__0d1d2d3d4de,(.L_x_1 - triton__0d1d2d3d4de)
        .other          triton__0d1d2d3d4de,@"STO_CUDA_ENTRY STV_DEFAULT"
triton__0d1d2d3d4de:
.text.triton__0d1d2d3d4de:
[----:B------:R-:W-:-:S02]  /*0000*/  MOV R1, c[0x0][0x28] ;  /* 0x00000a0000017a02 */ /* 0x000fc40000000f00 */
[----:B------:R-:W0:Y:S01]  /*0010*/  S2R R2, SR_TID.X ;  /* 0x0000000000027919 */ /* 0x000e220000002100 */
[----:B------:R-:W-:Y:S01]  /*0020*/  IMAD.MOV.U32 R5, RZ, RZ, 0x2 ;  /* 0x00000002ff057424 */ /* 0x000fe200078e00ff */
[----:B------:R-:W-:Y:S01]  /*0030*/  PRMT R10, RZ, 0x7610, R10 ;  /* 0x00007610ff0a7816 */ /* 0x000fe2000000000a */
[----:B------:R-:W-:Y:S01]  /*0040*/  ULDC.64 UR4, c[0x0][0x118] ;  /* 0x0000460000047ab9 */ /* 0x000fe20000000a00 */
[----:B------:R-:W1:Y:S01]  /*0050*/  S2R R3, SR_CTAID.X ;  /* 0x0000000000037919 */ /* 0x000e620000002500 */
[----:B0-----:R-:W-:-:S04]  /*0060*/  LOP3.LUT R2, R2, 0x7f, RZ, 0xc0, !PT ;  /* 0x0000007f02027812 */ /* 0x001fc800078ec0ff */
[----:B-1----:R-:W-:-:S04]  /*0070*/  LEA R2, R3, R2, 0x7 ;  /* 0x0000000203027211 */ /* 0x002fc800078e38ff */
[C---:B------:R-:W-:Y:S01]  /*0080*/  ISETP.GE.AND P0, PT, R2.reuse, 0x80, PT ;  /* 0x000000800200780c */ /* 0x040fe20003f06270 */
[----:B------:R-:W-:-:S12]  /*0090*/  IMAD.WIDE R4, R2, R5, c[0x0][0x160] ;  /* 0x0000580002047625 */ /* 0x000fd800078e0205 */
[----:B------:R-:W2:Y:S01]  /*00a0*/  @!P0 LDG.E.U16 R10, [R4.64] ;  /* 0x00000004040a8981 */ /* 0x000ea2000c1e1500 */
[----:B------:R-:W-:Y:S01]  /*00b0*/  SHF.R.S32.HI R3, RZ, 0x18, R3 ;  /* 0x00000018ff037819 */ /* 0x000fe20000011403 */
[----:B------:R-:W-:Y:S01]  /*00c0*/  IMAD.MOV.U32 R11, RZ, RZ, RZ ;  /* 0x000000ffff0b7224 */ /* 0x000fe200078e00ff */
[----:B------:R-:W-:Y:S02]  /*00d0*/  MOV R9, 0x4 ;  /* 0x0000000400097802 */ /* 0x000fe40000000f00 */
[----:B------:R-:W-:-:S04]  /*00e0*/  SGXT R3, R3, 0x1 ;  /* 0x000000010303781a */ /* 0x000fc80000000200 */
[----:B------:R-:W-:-:S04]  /*00f0*/  LEA.HI R3, R3, R2, RZ, 0x2 ;  /* 0x0000000203037211 */ /* 0x000fc800078f10ff */
[----:B------:R-:W-:-:S05]  /*0100*/  SHF.R.S32.HI R0, RZ, 0x2, R3 ;  /* 0x00000002ff007819 */ /* 0x000fca0000011403 */
[----:B------:R-:W-:-:S05]  /*0110*/  IMAD.WIDE R6, R0, R9, c[0x0][0x168] ;  /* 0x00005a0000067625 */ /* 0x000fca00078e0209 */
[----:B------:R0:W3:Y:S01]  /*0120*/  @!P0 LDG.E.EL R11, [R6.64] ;  /* 0x00000004060b8981 */ /* 0x0000e2000c2e1900 */
[----:B------:R-:W-:Y:S01]  /*0130*/  MOV R3, RZ ;  /* 0x000000ff00037202 */ /* 0x000fe20000000f00 */
[----:B------:R-:W-:-:S05]  /*0140*/  IMAD.WIDE R8, R0, R9, c[0x0][0x170] ;  /* 0x00005c0000087625 */ /* 0x000fca00078e0209 */
[----:B------:R1:W4:Y:S01]  /*0150*/  @!P0 LDG.E.EL R3, [R8.64] ;  /* 0x0000000408038981 */ /* 0x000322000c2e1900 */
[----:B0-----:R-:W-:-:S04]  /*0160*/  SHF.R.S32.HI R7, RZ, 0x1f, R2 ;  /* 0x0000001fff077819 */ /* 0x001fc80000011402 */
[----:B------:R-:W-:Y:S02]  /*0170*/  LEA.HI R12, R7, R2, RZ, 0x2 ;  /* 0x00000002070c7211 */ /* 0x000fe400078f10ff */
[----:B-1----:R-:W-:Y:S02]  /*0180*/  LEA.HI R8, R0, R0, RZ, 0x2 ;  /* 0x0000000000087211 */ /* 0x002fe400078f10ff */
[----:B------:R-:W-:Y:S01]  /*0190*/  LOP3.LUT R13, R12, 0xfffffffc, RZ, 0xc0, !PT ;  /* 0xfffffffc0c0d7812 */ /* 0x000fe200078ec0ff */
[----:B--2---:R-:W-:-:S04]  /*01a0*/  IMAD.U32 R4, R10, 0x10000, RZ ;  /* 0x000100000a047824 */ /* 0x004fc800078e00ff */
[----:B------:R-:W-:-:S04]  /*01b0*/  FMUL R4, R4, 0.0625 ;  /* 0x3d80000004047820 */ /* 0x000fc80000400000 */
[----:B------:R-:W-:-:S04]  /*01c0*/  FMUL R14, R4, 0.019999999552965164185 ;  /* 0x3ca3d70a040e7820 */ /* 0x000fc80000400000 */
[----:B------:R-:W-:-:S05]  /*01d0*/  FADD.FTZ R15, |R14|, -RZ ;  /* 0x800000ff0e0f7221 */ /* 0x000fca0000010200 */
[----:B------:R-:W-:-:S13]  /*01e0*/  FSETP.GE.AND P2, PT, R15, 0.60000002384185791016, PT ;  /* 0x3f19999a0f00780b */ /* 0x000fda0003f46000 */
[C---:B------:R-:W-:Y:S01]  /*01f0*/  @P2 FMUL R10, R15.reuse, 2.8853900432586669922 ;  /* 0x4038aa3b0f0a2820 */ /* 0x040fe20000400000 */
[----:B------:R-:W-:Y:S01]  /*0200*/  @!P2 IMAD.MOV.U32 R4, RZ, RZ, 0x3c80f082 ;  /* 0x3c80f082ff04a424 */ /* 0x000fe200078e00ff */
[----:B------:R-:W-:Y:S01]  /*0210*/  @!P2 FMUL R5, R14, R14 ;  /* 0x0000000e0e05a220 */ /* 0x000fe20000400000 */
[----:B------:R-:W-:Y:S02]  /*0220*/  @P2 MOV R9, 0x3f800000 ;  /* 0x3f80000000092802 */ /* 0x000fe40000000f00 */
[----:B------:R-:W-:Y:S01]  /*0230*/  @P2 FSETP.GE.AND P1, PT, R15, 9.010913848876953125, PT ;  /* 0x41102cb40f00280b */ /* 0x000fe20003f26000 */
[----:B------:R-:W0:Y:S01]  /*0240*/  @P2 MUFU.EX2 R10, R10 ;  /* 0x0000000a000a2308 */ /* 0x000e220000000800 */
[----:B------:R-:W-:Y:S01]  /*0250*/  @!P2 FFMA.FTZ R4, R5, R4, -0.052303962409496307373 ;  /* 0xbd563cae0504a423 */ /* 0x000fe20000010004 */
[----:B----4-:R-:W-:-:S03]  /*0260*/  FSETP.GEU.AND P3, PT, |R3|, 1.175494350822287508e-38, PT ;  /* 0x008000000300780b */ /* 0x010fc60003f6e200 */
[----:B------:R-:W-:Y:S01]  /*0270*/  @!P2 FFMA.FTZ R4, R5, R4, 0.1331529766321182251 ;  /* 0x3e0859410504a423 */ /* 0x000fe20000010004 */
[----:B0-----:R-:W-:-:S06]  /*0280*/  @P2 FADD R6, R10, 1 ;  /* 0x3f8000000a062421 */ /* 0x001fcc0000000000 */
[----:B------:R-:W0:Y:S02]  /*0290*/  @P2 MUFU.RCP R6, R6 ;  /* 0x0000000600062308 */ /* 0x000e240000001000 */
[----:B0-----:R-:W-:Y:S01]  /*02a0*/  @P2 FFMA.FTZ R7, R6, -2, R9 ;  /* 0xc000000006072823 */ /* 0x001fe20000010009 */
[----:B------:R-:W-:Y:S01]  /*02b0*/  LOP3.LUT R9, R8, 0xfffffffc, RZ, 0xc0, !PT ;  /* 0xfffffffc08097812 */ /* 0x000fe200078ec0ff */
[----:B------:R-:W-:-:S03]  /*02c0*/  IMAD.IADD R6, R2, 0x1, -R13 ;  /* 0x0000000102067824 */ /* 0x000fc600078e0a0d */
[----:B------:R-:W-:Y:S01]  /*02d0*/  IADD3 R9, R0, -R9, RZ ;  /* 0x8000000900097210 */ /* 0x000fe20007ffe0ff */
[----:B------:R-:W-:Y:S01]  /*02e0*/  @!P2 FFMA.FTZ R0, R5, R4, -0.33332768082618713379 ;  /* 0xbeaaa9ed0500a423 */ /* 0x000fe20000010004 */
[----:B------:R-:W-:Y:S02]  /*02f0*/  @P2 FSEL R7, R7, 1, !P1 ;  /* 0x3f80000007072808 */ /* 0x000fe40004800000 */
[----:B------:R-:W-:Y:S01]  /*0300*/  ISETP.GT.AND P1, PT, R6, R9, PT ;  /* 0x000000090600720c */ /* 0x000fe20003f24270 */
[----:B------:R-:W-:Y:S01]  /*0310*/  @!P2 FFMA.FTZ R0, R5, R0, RZ ;  /* 0x000000000500a223 */ /* 0x000fe200000100ff */
[--C-:B------:R-:W-:Y:S02]  /*0320*/  @P2 LOP3.LUT R4, R7, 0x80000000, R14.reuse, 0xf8, !PT ;  /* 0x8000000007042812 */ /* 0x100fe400078ef80e */
[----:B------:R-:W-:Y:S01]  /*0330*/  FSEL R5, RZ, -3.38953138925153547590e+38, !P1 ;  /* 0xff7f0000ff057808 */ /* 0x000fe20004800000 */
[----:B------:R-:W-:Y:S01]  /*0340*/  @!P2 FFMA.FTZ R4, R14, R0, R14 ;  /* 0x000000000e04a223 */ /* 0x000fe2000001000e */
[----:B------:R-:W-:-:S02]  /*0350*/  FSETP.GT.AND P1, PT, |R3|, 8.50705917302346158658e+37, PT ;  /* 0x7e8000000300780b */ /* 0x000fc40003f24200 */
[----:B------:R-:W-:Y:S01]  /*0360*/  SHF.R.S32.HI R7, RZ, 0x1f, R2 ;  /* 0x0000001fff077819 */ /* 0x000fe20000011402 */
[----:B------:R-:W-:-:S04]  /*0370*/  FFMA R4, R4, 50, R5 ;  /* 0x4248000004047823 */ /* 0x000fc80000000005 */
[----:B---3--:R-:W-:-:S04]  /*0380*/  FADD R4, R4, -R11 ;  /* 0x8000000b04047221 */ /* 0x008fc80000000000 */
[----:B------:R-:W-:Y:S02]  /*0390*/  FMUL R0, R4, 1.4426950216293334961 ;  /* 0x3fb8aa3b04007820 */ /* 0x000fe40000400000 */
[----:B------:R-:W-:-:S03]  /*03a0*/  @P1 FMUL R3, R3, 0.25 ;  /* 0x3e80000003031820 */ /* 0x000fc60000400000 */
[----:B------:R-:W-:Y:S01]  /*03b0*/  FSETP.GEU.AND P2, PT, R0, -126, PT ;  /* 0xc2fc00000000780b */ /* 0x000fe20003f4e000 */
[----:B------:R-:W-:-:S04]  /*03c0*/  @!P3 FMUL R3, R3, 16777216 ;  /* 0x4b8000000303b820 */ /* 0x000fc80000400000 */
[----:B------:R-:W-:Y:S08]  /*03d0*/  MUFU.RCP R6, R3 ;  /* 0x0000000300067308 */ /* 0x000ff00000001000 */
[----:B------:R-:W-:-:S04]  /*03e0*/  @!P2 FMUL R0, R0, 0.5 ;  /* 0x3f0000000000a820 */ /* 0x000fc80000400000 */
[----:B------:R-:W0:Y:S02]  /*03f0*/  MUFU.EX2 R5, R0 ;  /* 0x0000000000057308 */ /* 0x000e240000000800 */
[----:B0-----:R-:W-:-:S04]  /*0400*/  @!P2 FMUL R5, R5, R5 ;  /* 0x000000050505a220 */ /* 0x001fc80000400000 */
[----:B------:R-:W-:Y:S01]  /*0410*/  @P1 FMUL R5, R5, 0.25 ;  /* 0x3e80000005051820 */ /* 0x000fe20000400000 */
[----:B------:R-:W-:-:S03]  /*0420*/  LEA R4, P1, R2, c[0x0][0x178], 0x1 ;  /* 0x00005e0002047a11 */ /* 0x000fc600078208ff */
[----:B------:R-:W-:-:S04]  /*0430*/  @!P3 FMUL R5, R5, 16777216 ;  /* 0x4b8000000505b820 */ /* 0x000fc80000400000 */
[----:B------:R-:W-:Y:S01]  /*0440*/  FMUL R6, R6, R5 ;  /* 0x0000000506067220 */ /* 0x000fe20000400000 */
[----:B------:R-:W-:Y:S06]  /*0450*/  @P0 EXIT ;  /* 0x000000000000094d */ /* 0x000fec0003800000 */
[----:B------:R-:W-:Y:S02]  /*0460*/  F2FP.BF16.PACK_AB R6, RZ, R6 ;  /* 0x00000006ff06723e */ /* 0x000fe400000010ff */
[----:B------:R-:W-:-:S05]  /*0470*/  LEA.HI.X R5, R2, c[0x0][0x17c], R7, 0x1, P1 ;  /* 0x00005f0002057a11 */ /* 0x000fca00008f0c07 */
[----:B------:R-:W-:Y:S01]  /*0480*/  STG.E.U16 [R4.64], R6 ;  /* 0x0000000604007986 */ /* 0x000fe2000c101504 */
[----:B------:R-:W-:Y:S05]  /*0490*/  EXIT ;  /* 0x000000000000794d */ /* 0x000fea0003800000 */
.L_x_0:
[----:B------:R-:W-:-:S00]  /*04a0*/  BRA `(.L_x_0) ;  /* 0xfffffff000007947 */ /* 0x000fc0000383ffff */
[----:B------:R-:W-:-:S00]  /*04b0*/  NOP ;  /* 0x0000000000007918 */ /* 0x000fc00000000000 */
        /* <DEDUP_REMOVED lines=12> */
.L_x_1:


//--------------------- .nv.global.init           --------------------------
	.section	.nv.global.init,"aw",@progbits
.nv.global.init:
	.type		_$_str,@object
	.size		_$_str,(.L_0 - _$_str)
_$_str:
        /*0000*/ 	.byte	0x5f, 0x5f, 0x43, 0x55, 0x44, 0x41, 0x5f, 0x46, 0x54, 0x5a, 0x00
.L_0:
